//
// Generated by NVIDIA NVVM Compiler
//
// Compiler Build ID: CL-36424714
// Cuda compilation tools, release 13.0, V13.0.88
// Based on NVVM 20.0.0
//

.version 9.0
.target sm_100
.address_size 64

	// .globl	_Z7paddingPfPiiiiiii

.visible .entry _Z7paddingPfPiiiiiii(
	.param .u64 .ptr .align 1 _Z7paddingPfPiiiiiii_param_0,
	.param .u64 .ptr .align 1 _Z7paddingPfPiiiiiii_param_1,
	.param .u32 _Z7paddingPfPiiiiiii_param_2,
	.param .u32 _Z7paddingPfPiiiiiii_param_3,
	.param .u32 _Z7paddingPfPiiiiiii_param_4,
	.param .u32 _Z7paddingPfPiiiiiii_param_5,
	.param .u32 _Z7paddingPfPiiiiiii_param_6,
	.param .u32 _Z7paddingPfPiiiiiii_param_7
)
{
	.reg .pred 	%p<11>;
	.reg .b32 	%r<32>;
	.reg .b32 	%f<7>;
	.reg .b64 	%rd<31>;

	ld.param.u64 	%rd3, [_Z7paddingPfPiiiiiii_param_0];
	ld.param.u64 	%rd2, [_Z7paddingPfPiiiiiii_param_1];
	ld.param.u32 	%r9, [_Z7paddingPfPiiiiiii_param_2];
	ld.param.u32 	%r10, [_Z7paddingPfPiiiiiii_param_3];
	ld.param.u32 	%r13, [_Z7paddingPfPiiiiiii_param_4];
	ld.param.u32 	%r11, [_Z7paddingPfPiiiiiii_param_5];
	ld.param.u32 	%r12, [_Z7paddingPfPiiiiiii_param_6];
	cvta.to.global.u64 	%rd1, %rd3;
	mov.u32 	%r15, %ntid.x;
	mov.u32 	%r16, %ctaid.x;
	mov.u32 	%r17, %tid.x;
	mad.lo.s32 	%r1, %r15, %r16, %r17;
	mov.u32 	%r18, %ntid.y;
	mov.u32 	%r19, %ctaid.y;
	mov.u32 	%r20, %tid.y;
	mad.lo.s32 	%r21, %r18, %r19, %r20;
	setp.le.s32 	%p1, %r11, %r1;
	setp.ge.s32 	%p2, %r21, %r13;
	or.pred  	%p3, %p1, %p2;
	setp.lt.s32 	%p4, %r1, %r10;
	or.pred  	%p5, %p4, %p3;
	@%p5 bra 	$L__BB0_12;
	cvta.to.global.u64 	%rd4, %rd2;
	mul.lo.s32 	%r3, %r11, %r21;
	add.s32 	%r4, %r3, %r1;
	mul.wide.u32 	%rd5, %r21, 4;
	add.s64 	%rd6, %rd4, %rd5;
	ld.global.u32 	%r5, [%rd6];
	shl.b32 	%r6, %r9, 1;
	setp.le.s32 	%p6, %r6, %r10;
	@%p6 bra 	$L__BB0_7;
	sub.s32 	%r7, %r6, %r1;
	setp.gt.s32 	%p9, %r7, -1;
	@%p9 bra 	$L__BB0_6;
	sub.s32 	%r30, %r11, %r12;
	setp.ge.s32 	%p10, %r1, %r30;
	@%p10 bra 	$L__BB0_5;
	mul.lo.s32 	%r31, %r5, %r11;
	mul.wide.s32 	%rd27, %r31, 4;
	add.s64 	%rd28, %rd1, %rd27;
	ld.global.f32 	%f6, [%rd28];
	mul.wide.s32 	%rd29, %r4, 4;
	add.s64 	%rd30, %rd1, %rd29;
	st.global.f32 	[%rd30], %f6;
	bra.uni 	$L__BB0_12;
$L__BB0_5:
	mul.wide.s32 	%rd23, %r3, 4;
	add.s64 	%rd24, %rd1, %rd23;
	ld.global.f32 	%f5, [%rd24];
	mul.wide.s32 	%rd25, %r1, 4;
	add.s64 	%rd26, %rd24, %rd25;
	st.global.f32 	[%rd26], %f5;
	bra.uni 	$L__BB0_12;
$L__BB0_6:
	mad.lo.s32 	%r29, %r5, %r11, %r7;
	mul.wide.s32 	%rd19, %r29, 4;
	add.s64 	%rd20, %rd1, %rd19;
	ld.global.f32 	%f4, [%rd20];
	mul.wide.s32 	%rd21, %r4, 4;
	add.s64 	%rd22, %rd1, %rd21;
	st.global.f32 	[%rd22], %f4;
	bra.uni 	$L__BB0_12;
$L__BB0_7:
	sub.s32 	%r22, %r11, %r1;
	add.s32 	%r8, %r22, %r6;
	setp.lt.s32 	%p7, %r8, %r10;
	@%p7 bra 	$L__BB0_11;
	sub.s32 	%r23, %r11, %r12;
	setp.ge.s32 	%p8, %r1, %r23;
	@%p8 bra 	$L__BB0_10;
	add.s32 	%r26, %r10, %r3;
	add.s32 	%r27, %r26, -1;
	mul.wide.s32 	%rd11, %r27, 4;
	add.s64 	%rd12, %rd1, %rd11;
	ld.global.f32 	%f2, [%rd12];
	mul.wide.s32 	%rd13, %r4, 4;
	add.s64 	%rd14, %rd1, %rd13;
	st.global.f32 	[%rd14], %f2;
	bra.uni 	$L__BB0_12;
$L__BB0_10:
	mad.lo.s32 	%r24, %r5, %r11, %r10;
	add.s32 	%r25, %r24, -1;
	mul.wide.s32 	%rd7, %r25, 4;
	add.s64 	%rd8, %rd1, %rd7;
	ld.global.f32 	%f1, [%rd8];
	mul.wide.s32 	%rd9, %r4, 4;
	add.s64 	%rd10, %rd1, %rd9;
	st.global.f32 	[%rd10], %f1;
	bra.uni 	$L__BB0_12;
$L__BB0_11:
	mad.lo.s32 	%r28, %r5, %r11, %r8;
	mul.wide.s32 	%rd15, %r28, 4;
	add.s64 	%rd16, %rd1, %rd15;
	ld.global.f32 	%f3, [%rd16];
	mul.wide.s32 	%rd17, %r4, 4;
	add.s64 	%rd18, %rd1, %rd17;
	st.global.f32 	[%rd18], %f3;
$L__BB0_12:
	ret;

}


// ===== COMPILED SASS (sm_100) =====

	.target	sm_100

	.elftype	@"ET_EXEC"


//--------------------- .note.nv.tkinfo           --------------------------
	.section	.note.nv.tkinfo,"",@"SHT_NOTE"
	.sectionflags	@"SHF_NOTE_NV_TKINFO"
	.tkinfo
        /*0018*/ 	.word	0x00000002
        /*0030*/ 	.string	""
        /*0030*/ 	.string	"ptxas"
        /*0030*/ 	.string	"Cuda compilation tools, release 13.0, V13.0.88"
        /*0030*/ 	.string	"Build cuda_13.0.r13.0/compiler.36424714_0"
        /*0030*/ 	.string	"-arch sm_100 -m 64 "



//--------------------- .note.nv.cuinfo           --------------------------
	.section	.note.nv.cuinfo,"",@"SHT_NOTE"
	.sectionflags	@"SHF_NOTE_NV_CUINFO"
        /*0018*/ 	.short	0x0002
        /*001a*/ 	.short	0x0064
        /*001c*/ 	.short	0x0082
	.zero		2


//--------------------- .nv.info                  --------------------------
	.section	.nv.info,"",@"SHT_CUDA_INFO"
	.align	4


	//----- nvinfo : EIATTR_REGCOUNT
	.align		4
        /*0000*/ 	.byte	0x04, 0x2f
        /*0002*/ 	.short	(.L_1 - .L_0)
	.align		4
.L_0:
        /*0004*/ 	.word	index@(_Z7paddingPfPiiiiiii)
        /*0008*/ 	.word	0x0000000a


	//----- nvinfo : EIATTR_FRAME_SIZE
	.align		4
.L_1:
        /*000c*/ 	.byte	0x04, 0x11
        /*000e*/ 	.short	(.L_3 - .L_2)
	.align		4
.L_2:
        /*0010*/ 	.word	index@(_Z7paddingPfPiiiiiii)
        /*0014*/ 	.word	0x00000000


	//----- nvinfo : EIATTR_MIN_STACK_SIZE
	.align		4
.L_3:
        /*0018*/ 	.byte	0x04, 0x12
        /*001a*/ 	.short	(.L_5 - .L_4)
	.align		4
.L_4:
        /*001c*/ 	.word	index@(_Z7paddingPfPiiiiiii)
        /*0020*/ 	.word	0x00000000
.L_5:


//--------------------- .nv.compat                --------------------------
	.section	.nv.compat,"",@"SHT_CUDA_COMPAT_INFO"
	.align	4
        /*0000*/ 	.byte	0x02, 0x09, 0x00, 0x00, 0x02, 0x02, 0x01, 0x00, 0x02, 0x05, 0x05, 0x00, 0x03, 0x07, 0x01, 0x01
        /*0010*/ 	.byte	0x02, 0x03, 0x00, 0x00, 0x02, 0x06, 0x01, 0x00, 0x04, 0x0b, 0x08, 0x00, 0x09, 0x00, 0x00, 0x00
        /*0020*/ 	.byte	0x00, 0x00, 0x00, 0x00


//--------------------- .nv.info._Z7paddingPfPiiiiiii --------------------------
	.section	.nv.info._Z7paddingPfPiiiiiii,"",@"SHT_CUDA_INFO"
	.sectionflags	@""
	.align	4


	//----- nvinfo : EIATTR_CUDA_API_VERSION
	.align		4
        /*0000*/ 	.byte	0x04, 0x37
        /*0002*/ 	.short	(.L_7 - .L_6)
.L_6:
        /*0004*/ 	.word	0x00000082


	//----- nvinfo : EIATTR_KPARAM_INFO
	.align		4
.L_7:
        /*0008*/ 	.byte	0x04, 0x17
        /*000a*/ 	.short	(.L_9 - .L_8)
.L_8:
        /*000c*/ 	.word	0x00000000
        /*0010*/ 	.short	0x0007
        /*0012*/ 	.short	0x0024
        /*0014*/ 	.byte	0x00, 0xf0, 0x11, 0x00


	//----- nvinfo : EIATTR_KPARAM_INFO
	.align		4
.L_9:
        /*0018*/ 	.byte	0x04, 0x17
        /*001a*/ 	.short	(.L_11 - .L_10)
.L_10:
        /*001c*/ 	.word	0x00000000
        /*0020*/ 	.short	0x0006
        /*0022*/ 	.short	0x0020
        /*0024*/ 	.byte	0x00, 0xf0, 0x11, 0x00


	//----- nvinfo : EIATTR_KPARAM_INFO
	.align		4
.L_11:
        /*0028*/ 	.byte	0x04, 0x17
        /*002a*/ 	.short	(.L_13 - .L_12)
.L_12:
        /*002c*/ 	.word	0x00000000
        /*0030*/ 	.short	0x0005
        /*0032*/ 	.short	0x001c
        /*0034*/ 	.byte	0x00, 0xf0, 0x11, 0x00


	//----- nvinfo : EIATTR_KPARAM_INFO
	.align		4
.L_13:
        /*0038*/ 	.byte	0x04, 0x17
        /*003a*/ 	.short	(.L_15 - .L_14)
.L_14:
        /*003c*/ 	.word	0x00000000
        /*0040*/ 	.short	0x0004
        /*0042*/ 	.short	0x0018
        /*0044*/ 	.byte	0x00, 0xf0, 0x11, 0x00


	//----- nvinfo : EIATTR_KPARAM_INFO
	.align		4
.L_15:
        /*0048*/ 	.byte	0x04, 0x17
        /*004a*/ 	.short	(.L_17 - .L_16)
.L_16:
        /*004c*/ 	.word	0x00000000
        /*0050*/ 	.short	0x0003
        /*0052*/ 	.short	0x0014
        /*0054*/ 	.byte	0x00, 0xf0, 0x11, 0x00


	//----- nvinfo : EIATTR_KPARAM_INFO
	.align		4
.L_17:
        /*0058*/ 	.byte	0x04, 0x17
        /*005a*/ 	.short	(.L_19 - .L_18)
.L_18:
        /*005c*/ 	.word	0x00000000
        /*0060*/ 	.short	0x0002
        /*0062*/ 	.short	0x0010
        /*0064*/ 	.byte	0x00, 0xf0, 0x11, 0x00


	//----- nvinfo : EIATTR_KPARAM_INFO
	.align		4
.L_19:
        /*0068*/ 	.byte	0x04, 0x17
        /*006a*/ 	.short	(.L_21 - .L_20)
.L_20:
        /*006c*/ 	.word	0x00000000
        /*0070*/ 	.short	0x0001
        /*0072*/ 	.short	0x0008
        /*0074*/ 	.byte	0x00, 0xf5, 0x21, 0x00


	//----- nvinfo : EIATTR_KPARAM_INFO
	.align		4
.L_21:
        /*0078*/ 	.byte	0x04, 0x17
        /*007a*/ 	.short	(.L_23 - .L_22)
.L_22:
        /*007c*/ 	.word	0x00000000
        /*0080*/ 	.short	0x0000
        /*0082*/ 	.short	0x0000
        /*0084*/ 	.byte	0x00, 0xf5, 0x21, 0x00


	//----- nvinfo : EIATTR_SPARSE_MMA_MASK
	.align		4
.L_23:
        /*0088*/ 	.byte	0x03, 0x50
        /*008a*/ 	.short	0x0000


	//----- nvinfo : EIATTR_MAXREG_COUNT
	.align		4
        /*008c*/ 	.byte	0x03, 0x1b
        /*008e*/ 	.short	0x00ff


	//----- nvinfo : EIATTR_MERCURY_ISA_VERSION
	.align		4
        /*0090*/ 	.byte	0x03, 0x5f
        /*0092*/ 	.short	0x0101


	//----- nvinfo : EIATTR_VRC_CTA_INIT_COUNT
	.align		4
        /*0094*/ 	.byte	0x02, 0x4a
	.zero		1
	.zero		1


	//----- nvinfo : EIATTR_EXIT_INSTR_OFFSETS
	.align		4
        /*0098*/ 	.byte	0x04, 0x1c
        /*009a*/ 	.short	(.L_25 - .L_24)


	//   ....[0]....
.L_24:
        /*009c*/ 	.word	0x000000e0


	//   ....[1]....
        /*00a0*/ 	.word	0x00000260


	//   ....[2]....
        /*00a4*/ 	.word	0x000002c0


	//   ....[3]....
        /*00a8*/ 	.word	0x00000330


	//   ....[4]....
        /*00ac*/ 	.word	0x00000410


	//   ....[5]....
        /*00b0*/ 	.word	0x00000490


	//   ....[6]....
        /*00b4*/ 	.word	0x00000500


	//----- nvinfo : EIATTR_CRS_STACK_SIZE
	.align		4
.L_25:
        /*00b8*/ 	.byte	0x04, 0x1e
        /*00ba*/ 	.short	(.L_27 - .L_26)
.L_26:
        /*00bc*/ 	.word	0x00000000


	//----- nvinfo : EIATTR_CBANK_PARAM_SIZE
	.align		4
.L_27:
        /*00c0*/ 	.byte	0x03, 0x19
        /*00c2*/ 	.short	0x0028


	//----- nvinfo : EIATTR_PARAM_CBANK
	.align		4
        /*00c4*/ 	.byte	0x04, 0x0a
        /*00c6*/ 	.short	(.L_29 - .L_28)
	.align		4
.L_28:
        /*00c8*/ 	.word	index@(.nv.constant0._Z7paddingPfPiiiiiii)
        /*00cc*/ 	.short	0x0380
        /*00ce*/ 	.short	0x0028


	//----- nvinfo : EIATTR_SW_WAR
	.align		4
.L_29:
        /*00d0*/ 	.byte	0x04, 0x36
        /*00d2*/ 	.short	(.L_31 - .L_30)
.L_30:
        /*00d4*/ 	.word	0x00000008
.L_31:


//--------------------- .nv.callgraph             --------------------------
	.section	.nv.callgraph,"",@"SHT_CUDA_CALLGRAPH"
	.align	4
	.sectionentsize	8
	.align		4
        /*0000*/ 	.word	0x00000000
	.align		4
        /*0004*/ 	.word	0xffffffff
	.align		4
        /*0008*/ 	.word	0x00000000
	.align		4
        /*000c*/ 	.word	0xfffffffe
	.align		4
        /*0010*/ 	.word	0x00000000
	.align		4
        /*0014*/ 	.word	0xfffffffd
	.align		4
        /*0018*/ 	.word	0x00000000
	.align		4
        /*001c*/ 	.word	0xfffffffc


//--------------------- .text._Z7paddingPfPiiiiiii --------------------------
	.section	.text._Z7paddingPfPiiiiiii,"ax",@progbits
	.align	128
        .global         _Z7paddingPfPiiiiiii
        .type           _Z7paddingPfPiiiiiii,@function
        .size           _Z7paddingPfPiiiiiii,(.L_x_6 - _Z7paddingPfPiiiiiii)
        .other          _Z7paddingPfPiiiiiii,@"STO_CUDA_ENTRY STV_DEFAULT"
_Z7paddingPfPiiiiiii:
.text._Z7paddingPfPiiiiiii:
[----:B------:R-:W-:Y:S01]  /*0000*/  LDC R1, c[0x0][0x37c] ;  /* 0x0000df00ff017b82 */ /* 0x000fe20000000800 */
[----:B------:R-:W0:Y:S01]  /*0010*/  S2R R7, SR_CTAID.Y ;  /* 0x0000000000077919 */ /* 0x000e220000002600 */
[----:B------:R-:W1:Y:S06]  /*0020*/  LDCU UR4, c[0x0][0x360] ;  /* 0x00006c00ff0477ac */ /* 0x000e6c0008000800 */
[----:B------:R-:W2:Y:S01]  /*0030*/  LDC R6, c[0x0][0x394] ;  /* 0x0000e500ff067b82 */ /* 0x000ea20000000800 */
[----:B------:R-:W0:Y:S01]  /*0040*/  S2R R2, SR_TID.Y ;  /* 0x0000000000027919 */ /* 0x000e220000002200 */
[----:B------:R-:W0:Y:S01]  /*0050*/  LDCU UR5, c[0x0][0x364] ;  /* 0x00006c80ff0577ac */ /* 0x000e220008000800 */
[----:B------:R-:W1:Y:S01]  /*0060*/  S2R R5, SR_CTAID.X ;  /* 0x0000000000057919 */ /* 0x000e620000002500 */
[----:B------:R-:W3:Y:S01]  /*0070*/  LDCU.64 UR8, c[0x0][0x398] ;  /* 0x00007300ff0877ac */ /* 0x000ee20008000a00 */
[----:B------:R-:W1:Y:S01]  /*0080*/  S2R R0, SR_TID.X ;  /* 0x0000000000007919 */ /* 0x000e620000002100 */
[----:B0-----:R-:W-:-:S05]  /*0090*/  IMAD R7, R7, UR5, R2 ;  /* 0x0000000507077c24 */ /* 0x001fca000f8e0202 */
[----:B---3--:R-:W-:Y:S01]  /*00a0*/  ISETP.GE.AND P0, PT, R7, UR8, PT ;  /* 0x0000000807007c0c */ /* 0x008fe2000bf06270 */
[----:B-1----:R-:W-:-:S05]  /*00b0*/  IMAD R5, R5, UR4, R0 ;  /* 0x0000000405057c24 */ /* 0x002fca000f8e0200 */
[----:B------:R-:W-:-:S04]  /*00c0*/  ISETP.GE.OR P0, PT, R5, UR9, P0 ;  /* 0x0000000905007c0c */ /* 0x000fc80008706670 */
[----:B--2---:R-:W-:-:S13]  /*00d0*/  ISETP.LT.OR P0, PT, R5, R6, P0 ;  /* 0x000000060500720c */ /* 0x004fda0000701670 */
[----:B------:R-:W-:Y:S05]  /*00e0*/  @P0 EXIT ;  /* 0x000000000000094d */ /* 0x000fea0003800000 */
[----:B------:R-:W0:Y:S01]  /*00f0*/  LDC.64 R2, c[0x0][0x388] ;  /* 0x0000e200ff027b82 */ /* 0x000e220000000a00 */
[----:B------:R-:W1:Y:S07]  /*0100*/  LDCU.64 UR6, c[0x0][0x358] ;  /* 0x00006b00ff0677ac */ /* 0x000e6e0008000a00 */
[----:B------:R-:W2:Y:S01]  /*0110*/  LDC R4, c[0x0][0x390] ;  /* 0x0000e400ff047b82 */ /* 0x000ea20000000800 */
[----:B0-----:R-:W-:-:S06]  /*0120*/  IMAD.WIDE.U32 R2, R7, 0x4, R2 ;  /* 0x0000000407027825 */ /* 0x001fcc00078e0002 */
[----:B-1----:R0:W5:Y:S01]  /*0130*/  LDG.E R2, desc[UR6][R2.64] ;  /* 0x0000000602027981 */ /* 0x002162000c1e1900 */
[----:B------:R-:W-:Y:S01]  /*0140*/  IMAD R7, R7, UR9, RZ ;  /* 0x0000000907077c24 */ /* 0x000fe2000f8e02ff */
[----:B--2---:R-:W-:-:S04]  /*0150*/  SHF.L.U32 R4, R4, 0x1, RZ ;  /* 0x0000000104047819 */ /* 0x004fc800000006ff */
[----:B------:R-:W-:Y:S02]  /*0160*/  ISETP.GT.AND P0, PT, R4, R6, PT ;  /* 0x000000060400720c */ /* 0x000fe40003f04270 */
[----:B------:R-:W-:-:S11]  /*0170*/  IADD3 R0, PT, PT, R5, R7, RZ ;  /* 0x0000000705007210 */ /* 0x000fd60007ffe0ff */
[----:B0-----:R-:W-:Y:S05]  /*0180*/  @!P0 BRA `(.L_x_0) ;  /* 0x00000000006c8947 */ /* 0x001fea0003800000 */
[----:B------:R-:W-:-:S04]  /*0190*/  IADD3 R3, PT, PT, -R5, R4, RZ ;  /* 0x0000000405037210 */ /* 0x000fc80007ffe1ff */
[----:B------:R-:W-:-:S13]  /*01a0*/  ISETP.GT.AND P0, PT, R3, -0x1, PT ;  /* 0xffffffff0300780c */ /* 0x000fda0003f04270 */
[----:B------:R-:W-:Y:S05]  /*01b0*/  @P0 BRA `(.L_x_1) ;  /* 0x0000000000440947 */ /* 0x000fea0003800000 */
[----:B------:R-:W0:Y:S02]  /*01c0*/  LDCU UR4, c[0x0][0x3a0] ;  /* 0x00007400ff0477ac */ /* 0x000e240008000800 */
[----:B0-----:R-:W-:-:S06]  /*01d0*/  UIADD3 UR4, UPT, UPT, UR9, -UR4, URZ ;  /* 0x8000000409047290 */ /* 0x001fcc000fffe0ff */
[----:B------:R-:W-:-:S13]  /*01e0*/  ISETP.GE.AND P0, PT, R5, UR4, PT ;  /* 0x0000000405007c0c */ /* 0x000fda000bf06270 */
[----:B------:R-:W-:Y:S05]  /*01f0*/  @P0 BRA `(.L_x_2) ;  /* 0x00000000001c0947 */ /* 0x000fea0003800000 */
[----:B------:R-:W0:Y:S01]  /*0200*/  LDC.64 R4, c[0x0][0x380] ;  /* 0x0000e000ff047b82 */ /* 0x000e220000000a00 */
[----:B-----5:R-:W-:-:S04]  /*0210*/  IMAD R3, R2, UR9, RZ ;  /* 0x0000000902037c24 */ /* 0x020fc8000f8e02ff */
[----:B0-----:R-:W-:-:S06]  /*0220*/  IMAD.WIDE R2, R3, 0x4, R4 ;  /* 0x0000000403027825 */ /* 0x001fcc00078e0204 */
[----:B------:R-:W2:Y:S01]  /*0230*/  LDG.E R3, desc[UR6][R2.64] ;  /* 0x0000000602037981 */ /* 0x000ea2000c1e1900 */
[----:B------:R-:W-:-:S05]  /*0240*/  IMAD.WIDE R4, R0, 0x4, R4 ;  /* 0x0000000400047825 */ /* 0x000fca00078e0204 */
[----:B--2---:R-:W-:Y:S01]  /*0250*/  STG.E desc[UR6][R4.64], R3 ;  /* 0x0000000304007986 */ /* 0x004fe2000c101906 */
[----:B------:R-:W-:Y:S05]  /*0260*/  EXIT ;  /* 0x000000000000794d */ /* 0x000fea0003800000 */
.L_x_2:
[----:B-----5:R-:W0:Y:S02]  /*0270*/  LDC.64 R2, c[0x0][0x380] ;  /* 0x0000e000ff027b82 */ /* 0x020e240000000a00 */
[----:B0-----:R-:W-:-:S05]  /*0280*/  IMAD.WIDE R2, R7, 0x4, R2 ;  /* 0x0000000407027825 */ /* 0x001fca00078e0202 */
[----:B------:R-:W2:Y:S01]  /*0290*/  LDG.E R7, desc[UR6][R2.64] ;  /* 0x0000000602077981 */ /* 0x000ea2000c1e1900 */
[----:B------:R-:W-:-:S05]  /*02a0*/  IMAD.WIDE R4, R5, 0x4, R2 ;  /* 0x0000000405047825 */ /* 0x000fca00078e0202 */
[----:B--2---:R-:W-:Y:S01]  /*02b0*/  STG.E desc[UR6][R4.64], R7 ;  /* 0x0000000704007986 */ /* 0x004fe2000c101906 */
[----:B------:R-:W-:Y:S05]  /*02c0*/  EXIT ;  /* 0x000000000000794d */ /* 0x000fea0003800000 */
.L_x_1:
[----:B------:R-:W0:Y:S01]  /*02d0*/  LDC.64 R4, c[0x0][0x380] ;  /* 0x0000e000ff047b82 */ /* 0x000e220000000a00 */
[----:B-----5:R-:W-:-:S04]  /*02e0*/  IMAD R3, R2, UR9, R3 ;  /* 0x0000000902037c24 */ /* 0x020fc8000f8e0203 */
[----:B0-----:R-:W-:-:S06]  /*02f0*/  IMAD.WIDE R2, R3, 0x4, R4 ;  /* 0x0000000403027825 */ /* 0x001fcc00078e0204 */
[----:B------:R-:W2:Y:S01]  /*0300*/  LDG.E R3, desc[UR6][R2.64] ;  /* 0x0000000602037981 */ /* 0x000ea2000c1e1900 */
[----:B------:R-:W-:-:S05]  /*0310*/  IMAD.WIDE R4, R0, 0x4, R4 ;  /* 0x0000000400047825 */ /* 0x000fca00078e0204 */
[----:B--2---:R-:W-:Y:S01]  /*0320*/  STG.E desc[UR6][R4.64], R3 ;  /* 0x0000000304007986 */ /* 0x004fe2000c101906 */
[----:B------:R-:W-:Y:S05]  /*0330*/  EXIT ;  /* 0x000000000000794d */ /* 0x000fea0003800000 */
.L_x_0:
[----:B------:R-:W-:-:S04]  /*0340*/  IADD3 R3, PT, PT, R4, UR9, -R5 ;  /* 0x0000000904037c10 */ /* 0x000fc8000fffe805 */
[----:B------:R-:W-:-:S13]  /*0350*/  ISETP.GE.AND P0, PT, R3, R6, PT ;  /* 0x000000060300720c */ /* 0x000fda0003f06270 */
[----:B------:R-:W-:Y:S05]  /*0360*/  @!P0 BRA `(.L_x_3) ;  /* 0x00000000004c8947 */ /* 0x000fea0003800000 */
[----:B------:R-:W0:Y:S02]  /*0370*/  LDCU UR4, c[0x0][0x3a0] ;  /* 0x00007400ff0477ac */ /* 0x000e240008000800 */
[----:B0-----:R-:W-:-:S06]  /*0380*/  UIADD3 UR4, UPT, UPT, UR9, -UR4, URZ ;  /* 0x8000000409047290 */ /* 0x001fcc000fffe0ff */
[----:B------:R-:W-:-:S13]  /*0390*/  ISETP.GE.AND P0, PT, R5, UR4, PT ;  /* 0x0000000405007c0c */ /* 0x000fda000bf06270 */
[----:B------:R-:W-:Y:S05]  /*03a0*/  @P0 BRA `(.L_x_4) ;  /* 0x00000000001c0947 */ /* 0x000fea0003800000 */
[----:B------:R-:W0:Y:S01]  /*03b0*/  LDC.64 R4, c[0x0][0x380] ;  /* 0x0000e000ff047b82 */ /* 0x000e220000000a00 */
[----:B------:R-:W-:-:S05]  /*03c0*/  IADD3 R3, PT, PT, R7, -0x1, R6 ;  /* 0xffffffff07037810 */ /* 0x000fca0007ffe006 */
[----:B0----5:R-:W-:-:S06]  /*03d0*/  IMAD.WIDE R2, R3, 0x4, R4 ;  /* 0x0000000403027825 */ /* 0x021fcc00078e0204 */
[----:B------:R-:W2:Y:S01]  /*03e0*/  LDG.E R3, desc[UR6][R2.64] ;  /* 0x0000000602037981 */ /* 0x000ea2000c1e1900 */
[----:B------:R-:W-:-:S05]  /*03f0*/  IMAD.WIDE R4, R0, 0x4, R4 ;  /* 0x0000000400047825 */ /* 0x000fca00078e0204 */
[----:B--2---:R-:W-:Y:S01]  /*0400*/  STG.E desc[UR6][R4.64], R3 ;  /* 0x0000000304007986 */ /* 0x004fe2000c101906 */
[----:B------:R-:W-:Y:S05]  /*0410*/  EXIT ;  /* 0x000000000000794d */ /* 0x000fea0003800000 */
.L_x_4:
[----:B------:R-:W0:Y:S01]  /*0420*/  LDC.64 R4, c[0x0][0x380] ;  /* 0x0000e000ff047b82 */ /* 0x000e220000000a00 */
[----:B-----5:R-:W-:-:S05]  /*0430*/  IMAD R2, R2, UR9, R6 ;  /* 0x0000000902027c24 */ /* 0x020fca000f8e0206 */
[----:B------:R-:W-:-:S05]  /*0440*/  IADD3 R3, PT, PT, R2, -0x1, RZ ;  /* 0xffffffff02037810 */ /* 0x000fca0007ffe0ff */
[----:B0-----:R-:W-:-:S06]  /*0450*/  IMAD.WIDE R2, R3, 0x4, R4 ;  /* 0x0000000403027825 */ /* 0x001fcc00078e0204 */
[----:B------:R-:W2:Y:S01]  /*0460*/  LDG.E R3, desc[UR6][R2.64] ;  /* 0x0000000602037981 */ /* 0x000ea2000c1e1900 */
[----:B------:R-:W-:-:S05]  /*0470*/  IMAD.WIDE R4, R0, 0x4, R4 ;  /* 0x0000000400047825 */ /* 0x000fca00078e0204 */
[----:B--2---:R-:W-:Y:S01]  /*0480*/  STG.E desc[UR6][R4.64], R3 ;  /* 0x0000000304007986 */ /* 0x004fe2000c101906 */
[----:B------:R-:W-:Y:S05]  /*0490*/  EXIT ;  /* 0x000000000000794d */ /* 0x000fea0003800000 */
.L_x_3:
[----:B------:R-:W0:Y:S01]  /*04a0*/  LDC.64 R4, c[0x0][0x380] ;  /* 0x0000e000ff047b82 */ /* 0x000e220000000a00 */
[----:B-----5:R-:W-:-:S04]  /*04b0*/  IMAD R3, R2, UR9, R3 ;  /* 0x0000000902037c24 */ /* 0x020fc8000f8e0203 */
[----:B0-----:R-:W-:-:S06]  /*04c0*/  IMAD.WIDE R2, R3, 0x4, R4 ;  /* 0x0000000403027825 */ /* 0x001fcc00078e0204 */
[----:B------:R-:W2:Y:S01]  /*04d0*/  LDG.E R3, desc[UR6][R2.64] ;  /* 0x0000000602037981 */ /* 0x000ea2000c1e1900 */
[----:B------:R-:W-:-:S05]  /*04e0*/  IMAD.WIDE R4, R0, 0x4, R4 ;  /* 0x0000000400047825 */ /* 0x000fca00078e0204 */
[----:B--2---:R-:W-:Y:S01]  /*04f0*/  STG.E desc[UR6][R4.64], R3 ;  /* 0x0000000304007986 */ /* 0x004fe2000c101906 */
[----:B------:R-:W-:Y:S05]  /*0500*/  EXIT ;  /* 0x000000000000794d */ /* 0x000fea0003800000 */
.L_x_5:
[----:B------:R-:W-:-:S00]  /*0510*/  BRA `(.L_x_5) ;  /* 0xfffffffc00fc7947 */ /* 0x000fc0000383ffff */
[----:B------:R-:W-:-:S00]  /*0520*/  NOP ;  /* 0x0000000000007918 */ /* 0x000fc00000000000 */
        /* <DEDUP_REMOVED lines=13> */
.L_x_6:


//--------------------- .nv.shared.reserved.0     --------------------------
	.section	.nv.shared.reserved.0,"aw",@nobits
	.weak		__nv_reservedSMEM_offset_0_alias
	.size		__nv_reservedSMEM_offset_0_alias, 0, 64
	.other		__nv_reservedSMEM_offset_0_alias,@"STO_CUDA_RESERVED_SHARED STV_DEFAULT"
__nv_reservedSMEM_offset_0_alias:
	.zero		0
	.zero		64


//--------------------- .nv.constant0._Z7paddingPfPiiiiiii --------------------------
	.section	.nv.constant0._Z7paddingPfPiiiiiii,"a",@progbits
	.sectionflags	@""
	.align	4
.nv.constant0._Z7paddingPfPiiiiiii:
	.zero		936


//--------------------- SYMBOLS --------------------------

	.type		.nv.reservedSmem.offset0,@object
	.size		.nv.reservedSmem.offset0,0x4
